//
// Generated by NVIDIA NVVM Compiler
//
// Compiler Build ID: CL-36424714
// Cuda compilation tools, release 13.0, V13.0.88
// Based on NVVM 20.0.0
//

.version 9.0
.target sm_100
.address_size 64

	// .globl	_Z9reversingPdS_i

.visible .entry _Z9reversingPdS_i(
	.param .u64 .ptr .align 1 _Z9reversingPdS_i_param_0,
	.param .u64 .ptr .align 1 _Z9reversingPdS_i_param_1,
	.param .u32 _Z9reversingPdS_i_param_2
)
{
	.reg .b32 	%r<8>;
	.reg .b64 	%rd<9>;
	.reg .b64 	%fd<2>;

	ld.param.u64 	%rd1, [_Z9reversingPdS_i_param_0];
	ld.param.u64 	%rd2, [_Z9reversingPdS_i_param_1];
	ld.param.u32 	%r1, [_Z9reversingPdS_i_param_2];
	cvta.to.global.u64 	%rd3, %rd2;
	cvta.to.global.u64 	%rd4, %rd1;
	mov.u32 	%r2, %tid.x;
	mov.u32 	%r3, %ctaid.x;
	mov.u32 	%r4, %ntid.x;
	mad.lo.s32 	%r5, %r3, %r4, %r2;
	mul.wide.s32 	%rd5, %r5, 8;
	add.s64 	%rd6, %rd4, %rd5;
	ld.global.f64 	%fd1, [%rd6];
	not.b32 	%r6, %r5;
	add.s32 	%r7, %r1, %r6;
	mul.wide.s32 	%rd7, %r7, 8;
	add.s64 	%rd8, %rd3, %rd7;
	st.global.f64 	[%rd8], %fd1;
	ret;

}
	// .globl	_Z9transposePdS_i
.visible .entry _Z9transposePdS_i(
	.param .u64 .ptr .align 1 _Z9transposePdS_i_param_0,
	.param .u64 .ptr .align 1 _Z9transposePdS_i_param_1,
	.param .u32 _Z9transposePdS_i_param_2
)
{
	.reg .b32 	%r<10>;
	.reg .b64 	%rd<9>;
	.reg .b64 	%fd<2>;

	ld.param.u64 	%rd1, [_Z9transposePdS_i_param_0];
	ld.param.u64 	%rd2, [_Z9transposePdS_i_param_1];
	ld.param.u32 	%r1, [_Z9transposePdS_i_param_2];
	cvta.to.global.u64 	%rd3, %rd2;
	cvta.to.global.u64 	%rd4, %rd1;
	mov.u32 	%r2, %tid.x;
	mov.u32 	%r3, %ctaid.x;
	mov.u32 	%r4, %ntid.x;
	mad.lo.s32 	%r5, %r3, %r4, %r2;
	div.s32 	%r6, %r5, %r1;
	mul.lo.s32 	%r7, %r6, %r1;
	sub.s32 	%r8, %r5, %r7;
	mul.wide.s32 	%rd5, %r5, 8;
	add.s64 	%rd6, %rd4, %rd5;
	ld.global.f64 	%fd1, [%rd6];
	mad.lo.s32 	%r9, %r8, %r1, %r6;
	mul.wide.s32 	%rd7, %r9, 8;
	add.s64 	%rd8, %rd3, %rd7;
	st.global.f64 	[%rd8], %fd1;
	ret;

}
	// .globl	_Z7mm_multPdS_S_iii
.visible .entry _Z7mm_multPdS_S_iii(
	.param .u64 .ptr .align 1 _Z7mm_multPdS_S_iii_param_0,
	.param .u64 .ptr .align 1 _Z7mm_multPdS_S_iii_param_1,
	.param .u64 .ptr .align 1 _Z7mm_multPdS_S_iii_param_2,
	.param .u32 _Z7mm_multPdS_S_iii_param_3,
	.param .u32 _Z7mm_multPdS_S_iii_param_4,
	.param .u32 _Z7mm_multPdS_S_iii_param_5
)
{
	.reg .pred 	%p<10>;
	.reg .b32 	%r<41>;
	.reg .b64 	%rd<52>;
	.reg .b64 	%fd<68>;

	ld.param.u64 	%rd10, [_Z7mm_multPdS_S_iii_param_0];
	ld.param.u64 	%rd11, [_Z7mm_multPdS_S_iii_param_1];
	ld.param.u32 	%r19, [_Z7mm_multPdS_S_iii_param_4];
	ld.param.u32 	%r20, [_Z7mm_multPdS_S_iii_param_5];
	cvta.to.global.u64 	%rd1, %rd11;
	cvta.to.global.u64 	%rd2, %rd10;
	mov.u32 	%r21, %tid.x;
	mov.u32 	%r22, %ctaid.x;
	mov.u32 	%r23, %ntid.x;
	mad.lo.s32 	%r1, %r22, %r23, %r21;
	rem.s32 	%r2, %r1, %r20;
	setp.lt.s32 	%p1, %r19, 1;
	mov.f64 	%fd67, 0d0000000000000000;
	@%p1 bra 	$L__BB2_12;
	div.s32 	%r25, %r1, %r20;
	mul.lo.s32 	%r3, %r25, %r19;
	and.b32  	%r4, %r19, 7;
	setp.lt.u32 	%p2, %r19, 8;
	mov.b32 	%r39, 0;
	mov.f64 	%fd67, 0d0000000000000000;
	@%p2 bra 	$L__BB2_4;
	and.b32  	%r26, %r19, 2147483640;
	neg.s32 	%r37, %r26;
	mul.wide.u32 	%rd12, %r19, 16;
	add.s64 	%rd3, %rd1, %rd12;
	mul.wide.u32 	%rd13, %r19, 24;
	add.s64 	%rd4, %rd1, %rd13;
	mul.wide.u32 	%rd14, %r19, 32;
	add.s64 	%rd5, %rd1, %rd14;
	mul.wide.u32 	%rd15, %r19, 40;
	add.s64 	%rd6, %rd1, %rd15;
	mul.wide.u32 	%rd16, %r19, 48;
	add.s64 	%rd7, %rd1, %rd16;
	mul.wide.u32 	%rd17, %r19, 56;
	add.s64 	%rd8, %rd1, %rd17;
	mov.f64 	%fd67, 0d0000000000000000;
	mov.u32 	%r35, %r3;
	mov.u32 	%r36, %r2;
$L__BB2_3:
	.pragma "nounroll";
	and.b32  	%r39, %r19, 2147483640;
	mul.wide.s32 	%rd18, %r36, 8;
	mul.wide.u32 	%rd19, %r19, 8;
	add.s64 	%rd20, %rd1, %rd18;
	add.s64 	%rd21, %rd20, %rd19;
	add.s64 	%rd22, %rd3, %rd18;
	add.s64 	%rd23, %rd4, %rd18;
	add.s64 	%rd24, %rd5, %rd18;
	add.s64 	%rd25, %rd6, %rd18;
	add.s64 	%rd26, %rd7, %rd18;
	add.s64 	%rd27, %rd8, %rd18;
	mul.wide.s32 	%rd28, %r35, 8;
	add.s64 	%rd29, %rd2, %rd28;
	ld.global.f64 	%fd17, [%rd29];
	ld.global.f64 	%fd18, [%rd20];
	fma.rn.f64 	%fd19, %fd17, %fd18, %fd67;
	ld.global.f64 	%fd20, [%rd29+8];
	ld.global.f64 	%fd21, [%rd21];
	fma.rn.f64 	%fd22, %fd20, %fd21, %fd19;
	ld.global.f64 	%fd23, [%rd29+16];
	ld.global.f64 	%fd24, [%rd22];
	fma.rn.f64 	%fd25, %fd23, %fd24, %fd22;
	ld.global.f64 	%fd26, [%rd29+24];
	ld.global.f64 	%fd27, [%rd23];
	fma.rn.f64 	%fd28, %fd26, %fd27, %fd25;
	ld.global.f64 	%fd29, [%rd29+32];
	ld.global.f64 	%fd30, [%rd24];
	fma.rn.f64 	%fd31, %fd29, %fd30, %fd28;
	ld.global.f64 	%fd32, [%rd29+40];
	ld.global.f64 	%fd33, [%rd25];
	fma.rn.f64 	%fd34, %fd32, %fd33, %fd31;
	ld.global.f64 	%fd35, [%rd29+48];
	ld.global.f64 	%fd36, [%rd26];
	fma.rn.f64 	%fd37, %fd35, %fd36, %fd34;
	ld.global.f64 	%fd38, [%rd29+56];
	ld.global.f64 	%fd39, [%rd27];
	fma.rn.f64 	%fd67, %fd38, %fd39, %fd37;
	add.s32 	%r37, %r37, 8;
	shl.b32 	%r27, %r19, 3;
	add.s32 	%r36, %r36, %r27;
	add.s32 	%r35, %r35, 8;
	setp.ne.s32 	%p3, %r37, 0;
	@%p3 bra 	$L__BB2_3;
$L__BB2_4:
	setp.eq.s32 	%p4, %r4, 0;
	@%p4 bra 	$L__BB2_12;
	and.b32  	%r14, %r19, 3;
	setp.lt.u32 	%p5, %r4, 4;
	@%p5 bra 	$L__BB2_7;
	add.s32 	%r28, %r39, %r3;
	mul.wide.s32 	%rd30, %r28, 8;
	add.s64 	%rd31, %rd2, %rd30;
	ld.global.f64 	%fd41, [%rd31];
	mad.lo.s32 	%r29, %r39, %r19, %r2;
	mul.wide.s32 	%rd32, %r29, 8;
	add.s64 	%rd33, %rd1, %rd32;
	ld.global.f64 	%fd42, [%rd33];
	fma.rn.f64 	%fd43, %fd41, %fd42, %fd67;
	ld.global.f64 	%fd44, [%rd31+8];
	mul.wide.u32 	%rd34, %r19, 8;
	add.s64 	%rd35, %rd33, %rd34;
	ld.global.f64 	%fd45, [%rd35];
	fma.rn.f64 	%fd46, %fd44, %fd45, %fd43;
	ld.global.f64 	%fd47, [%rd31+16];
	add.s64 	%rd36, %rd35, %rd34;
	ld.global.f64 	%fd48, [%rd36];
	fma.rn.f64 	%fd49, %fd47, %fd48, %fd46;
	ld.global.f64 	%fd50, [%rd31+24];
	add.s64 	%rd37, %rd36, %rd34;
	ld.global.f64 	%fd51, [%rd37];
	fma.rn.f64 	%fd67, %fd50, %fd51, %fd49;
	add.s32 	%r39, %r39, 4;
$L__BB2_7:
	setp.eq.s32 	%p6, %r14, 0;
	@%p6 bra 	$L__BB2_12;
	setp.eq.s32 	%p7, %r14, 1;
	@%p7 bra 	$L__BB2_10;
	add.s32 	%r30, %r39, %r3;
	mul.wide.s32 	%rd38, %r30, 8;
	add.s64 	%rd39, %rd2, %rd38;
	ld.global.f64 	%fd53, [%rd39];
	mad.lo.s32 	%r31, %r39, %r19, %r2;
	mul.wide.s32 	%rd40, %r31, 8;
	add.s64 	%rd41, %rd1, %rd40;
	ld.global.f64 	%fd54, [%rd41];
	fma.rn.f64 	%fd55, %fd53, %fd54, %fd67;
	ld.global.f64 	%fd56, [%rd39+8];
	mul.wide.u32 	%rd42, %r19, 8;
	add.s64 	%rd43, %rd41, %rd42;
	ld.global.f64 	%fd57, [%rd43];
	fma.rn.f64 	%fd67, %fd56, %fd57, %fd55;
	add.s32 	%r39, %r39, 2;
$L__BB2_10:
	and.b32  	%r32, %r19, 1;
	setp.eq.b32 	%p8, %r32, 1;
	not.pred 	%p9, %p8;
	@%p9 bra 	$L__BB2_12;
	add.s32 	%r33, %r39, %r3;
	mul.wide.s32 	%rd44, %r33, 8;
	add.s64 	%rd45, %rd2, %rd44;
	ld.global.f64 	%fd58, [%rd45];
	mad.lo.s32 	%r34, %r39, %r19, %r2;
	mul.wide.s32 	%rd46, %r34, 8;
	add.s64 	%rd47, %rd1, %rd46;
	ld.global.f64 	%fd59, [%rd47];
	fma.rn.f64 	%fd67, %fd58, %fd59, %fd67;
$L__BB2_12:
	ld.param.u64 	%rd51, [_Z7mm_multPdS_S_iii_param_2];
	cvta.to.global.u64 	%rd48, %rd51;
	mul.wide.s32 	%rd49, %r1, 8;
	add.s64 	%rd50, %rd48, %rd49;
	st.global.f64 	[%rd50], %fd67;
	ret;

}


// ===== COMPILED SASS (sm_100) =====

	.target	sm_100

	.elftype	@"ET_EXEC"


//--------------------- .note.nv.tkinfo           --------------------------
	.section	.note.nv.tkinfo,"",@"SHT_NOTE"
	.sectionflags	@"SHF_NOTE_NV_TKINFO"
	.tkinfo
        /*0018*/ 	.word	0x00000002
        /*0030*/ 	.string	""
        /*0030*/ 	.string	"ptxas"
        /*0030*/ 	.string	"Cuda compilation tools, release 13.0, V13.0.88"
        /*0030*/ 	.string	"Build cuda_13.0.r13.0/compiler.36424714_0"
        /*0030*/ 	.string	"-arch sm_100 -m 64 "



//--------------------- .note.nv.cuinfo           --------------------------
	.section	.note.nv.cuinfo,"",@"SHT_NOTE"
	.sectionflags	@"SHF_NOTE_NV_CUINFO"
        /*0018*/ 	.short	0x0002
        /*001a*/ 	.short	0x0064
        /*001c*/ 	.short	0x0082
	.zero		2


//--------------------- .nv.info                  --------------------------
	.section	.nv.info,"",@"SHT_CUDA_INFO"
	.align	4


	//----- nvinfo : EIATTR_REGCOUNT
	.align		4
        /*0000*/ 	.byte	0x04, 0x2f
        /*0002*/ 	.short	(.L_1 - .L_0)
	.align		4
.L_0:
        /*0004*/ 	.word	index@(_Z9reversingPdS_i)
        /*0008*/ 	.word	0x0000000a


	//----- nvinfo : EIATTR_FRAME_SIZE
	.align		4
.L_1:
        /*000c*/ 	.byte	0x04, 0x11
        /*000e*/ 	.short	(.L_3 - .L_2)
	.align		4
.L_2:
        /*0010*/ 	.word	index@(_Z9reversingPdS_i)
        /*0014*/ 	.word	0x00000000


	//----- nvinfo : EIATTR_REGCOUNT
	.align		4
.L_3:
        /*0018*/ 	.byte	0x04, 0x2f
        /*001a*/ 	.short	(.L_5 - .L_4)
	.align		4
.L_4:
        /*001c*/ 	.word	index@(_Z9transposePdS_i)
        /*0020*/ 	.word	0x0000000e


	//----- nvinfo : EIATTR_FRAME_SIZE
	.align		4
.L_5:
        /*0024*/ 	.byte	0x04, 0x11
        /*0026*/ 	.short	(.L_7 - .L_6)
	.align		4
.L_6:
        /*0028*/ 	.word	index@(_Z9transposePdS_i)
        /*002c*/ 	.word	0x00000000


	//----- nvinfo : EIATTR_REGCOUNT
	.align		4
.L_7:
        /*0030*/ 	.byte	0x04, 0x2f
        /*0032*/ 	.short	(.L_9 - .L_8)
	.align		4
.L_8:
        /*0034*/ 	.word	index@(_Z7mm_multPdS_S_iii)
        /*0038*/ 	.word	0x00000020


	//----- nvinfo : EIATTR_FRAME_SIZE
	.align		4
.L_9:
        /*003c*/ 	.byte	0x04, 0x11
        /*003e*/ 	.short	(.L_11 - .L_10)
	.align		4
.L_10:
        /*0040*/ 	.word	index@(_Z7mm_multPdS_S_iii)
        /*0044*/ 	.word	0x00000000


	//----- nvinfo : EIATTR_MIN_STACK_SIZE
	.align		4
.L_11:
        /*0048*/ 	.byte	0x04, 0x12
        /*004a*/ 	.short	(.L_13 - .L_12)
	.align		4
.L_12:
        /*004c*/ 	.word	index@(_Z7mm_multPdS_S_iii)
        /*0050*/ 	.word	0x00000000


	//----- nvinfo : EIATTR_MIN_STACK_SIZE
	.align		4
.L_13:
        /*0054*/ 	.byte	0x04, 0x12
        /*0056*/ 	.short	(.L_15 - .L_14)
	.align		4
.L_14:
        /*0058*/ 	.word	index@(_Z9transposePdS_i)
        /*005c*/ 	.word	0x00000000


	//----- nvinfo : EIATTR_MIN_STACK_SIZE
	.align		4
.L_15:
        /*0060*/ 	.byte	0x04, 0x12
        /*0062*/ 	.short	(.L_17 - .L_16)
	.align		4
.L_16:
        /*0064*/ 	.word	index@(_Z9reversingPdS_i)
        /*0068*/ 	.word	0x00000000
.L_17:


//--------------------- .nv.compat                --------------------------
	.section	.nv.compat,"",@"SHT_CUDA_COMPAT_INFO"
	.align	4
        /*0000*/ 	.byte	0x02, 0x09, 0x00, 0x00, 0x02, 0x02, 0x01, 0x00, 0x02, 0x05, 0x05, 0x00, 0x03, 0x07, 0x01, 0x01
        /*0010*/ 	.byte	0x02, 0x03, 0x00, 0x00, 0x02, 0x06, 0x01, 0x00, 0x04, 0x0b, 0x08, 0x00, 0x01, 0x00, 0x00, 0x00
        /*0020*/ 	.byte	0x00, 0x00, 0x00, 0x00


//--------------------- .nv.info._Z7mm_multPdS_S_iii --------------------------
	.section	.nv.info._Z7mm_multPdS_S_iii,"",@"SHT_CUDA_INFO"
	.sectionflags	@""
	.align	4


	//----- nvinfo : EIATTR_CUDA_API_VERSION
	.align		4
        /*0000*/ 	.byte	0x04, 0x37
        /*0002*/ 	.short	(.L_19 - .L_18)
.L_18:
        /*0004*/ 	.word	0x00000082


	//----- nvinfo : EIATTR_KPARAM_INFO
	.align		4
.L_19:
        /*0008*/ 	.byte	0x04, 0x17
        /*000a*/ 	.short	(.L_21 - .L_20)
.L_20:
        /*000c*/ 	.word	0x00000000
        /*0010*/ 	.short	0x0005
        /*0012*/ 	.short	0x0020
        /*0014*/ 	.byte	0x00, 0xf0, 0x11, 0x00


	//----- nvinfo : EIATTR_KPARAM_INFO
	.align		4
.L_21:
        /*0018*/ 	.byte	0x04, 0x17
        /*001a*/ 	.short	(.L_23 - .L_22)
.L_22:
        /*001c*/ 	.word	0x00000000
        /*0020*/ 	.short	0x0004
        /*0022*/ 	.short	0x001c
        /*0024*/ 	.byte	0x00, 0xf0, 0x11, 0x00


	//----- nvinfo : EIATTR_KPARAM_INFO
	.align		4
.L_23:
        /*0028*/ 	.byte	0x04, 0x17
        /*002a*/ 	.short	(.L_25 - .L_24)
.L_24:
        /*002c*/ 	.word	0x00000000
        /*0030*/ 	.short	0x0003
        /*0032*/ 	.short	0x0018
        /*0034*/ 	.byte	0x00, 0xf0, 0x11, 0x00


	//----- nvinfo : EIATTR_KPARAM_INFO
	.align		4
.L_25:
        /*0038*/ 	.byte	0x04, 0x17
        /*003a*/ 	.short	(.L_27 - .L_26)
.L_26:
        /*003c*/ 	.word	0x00000000
        /*0040*/ 	.short	0x0002
        /*0042*/ 	.short	0x0010
        /*0044*/ 	.byte	0x00, 0xf5, 0x21, 0x00


	//----- nvinfo : EIATTR_KPARAM_INFO
	.align		4
.L_27:
        /*0048*/ 	.byte	0x04, 0x17
        /*004a*/ 	.short	(.L_29 - .L_28)
.L_28:
        /*004c*/ 	.word	0x00000000
        /*0050*/ 	.short	0x0001
        /*0052*/ 	.short	0x0008
        /*0054*/ 	.byte	0x00, 0xf5, 0x21, 0x00


	//----- nvinfo : EIATTR_KPARAM_INFO
	.align		4
.L_29:
        /*0058*/ 	.byte	0x04, 0x17
        /*005a*/ 	.short	(.L_31 - .L_30)
.L_30:
        /*005c*/ 	.word	0x00000000
        /*0060*/ 	.short	0x0000
        /*0062*/ 	.short	0x0000
        /*0064*/ 	.byte	0x00, 0xf5, 0x21, 0x00


	//----- nvinfo : EIATTR_SPARSE_MMA_MASK
	.align		4
.L_31:
        /*0068*/ 	.byte	0x03, 0x50
        /*006a*/ 	.short	0x0000


	//----- nvinfo : EIATTR_MAXREG_COUNT
	.align		4
        /*006c*/ 	.byte	0x03, 0x1b
        /*006e*/ 	.short	0x00ff


	//----- nvinfo : EIATTR_MERCURY_ISA_VERSION
	.align		4
        /*0070*/ 	.byte	0x03, 0x5f
        /*0072*/ 	.short	0x0101


	//----- nvinfo : EIATTR_VRC_CTA_INIT_COUNT
	.align		4
        /*0074*/ 	.byte	0x02, 0x4a
	.zero		1
	.zero		1


	//----- nvinfo : EIATTR_EXIT_INSTR_OFFSETS
	.align		4
        /*0078*/ 	.byte	0x04, 0x1c
        /*007a*/ 	.short	(.L_33 - .L_32)


	//   ....[0]....
.L_32:
        /*007c*/ 	.word	0x00000b60


	//----- nvinfo : EIATTR_CBANK_PARAM_SIZE
	.align		4
.L_33:
        /*0080*/ 	.byte	0x03, 0x19
        /*0082*/ 	.short	0x0024


	//----- nvinfo : EIATTR_PARAM_CBANK
	.align		4
        /*0084*/ 	.byte	0x04, 0x0a
        /*0086*/ 	.short	(.L_35 - .L_34)
	.align		4
.L_34:
        /*0088*/ 	.word	index@(.nv.constant0._Z7mm_multPdS_S_iii)
        /*008c*/ 	.short	0x0380
        /*008e*/ 	.short	0x0024


	//----- nvinfo : EIATTR_SW_WAR
	.align		4
.L_35:
        /*0090*/ 	.byte	0x04, 0x36
        /*0092*/ 	.short	(.L_37 - .L_36)
.L_36:
        /*0094*/ 	.word	0x00000008
.L_37:


//--------------------- .nv.info._Z9transposePdS_i --------------------------
	.section	.nv.info._Z9transposePdS_i,"",@"SHT_CUDA_INFO"
	.sectionflags	@""
	.align	4


	//----- nvinfo : EIATTR_CUDA_API_VERSION
	.align		4
        /*0000*/ 	.byte	0x04, 0x37
        /*0002*/ 	.short	(.L_39 - .L_38)
.L_38:
        /*0004*/ 	.word	0x00000082


	//----- nvinfo : EIATTR_KPARAM_INFO
	.align		4
.L_39:
        /*0008*/ 	.byte	0x04, 0x17
        /*000a*/ 	.short	(.L_41 - .L_40)
.L_40:
        /*000c*/ 	.word	0x00000000
        /*0010*/ 	.short	0x0002
        /*0012*/ 	.short	0x0010
        /*0014*/ 	.byte	0x00, 0xf0, 0x11, 0x00


	//----- nvinfo : EIATTR_KPARAM_INFO
	.align		4
.L_41:
        /*0018*/ 	.byte	0x04, 0x17
        /*001a*/ 	.short	(.L_43 - .L_42)
.L_42:
        /*001c*/ 	.word	0x00000000
        /*0020*/ 	.short	0x0001
        /*0022*/ 	.short	0x0008
        /*0024*/ 	.byte	0x00, 0xf5, 0x21, 0x00


	//----- nvinfo : EIATTR_KPARAM_INFO
	.align		4
.L_43:
        /*0028*/ 	.byte	0x04, 0x17
        /*002a*/ 	.short	(.L_45 - .L_44)
.L_44:
        /*002c*/ 	.word	0x00000000
        /*0030*/ 	.short	0x0000
        /*0032*/ 	.short	0x0000
        /*0034*/ 	.byte	0x00, 0xf5, 0x21, 0x00


	//----- nvinfo : EIATTR_SPARSE_MMA_MASK
	.align		4
.L_45:
        /*0038*/ 	.byte	0x03, 0x50
        /*003a*/ 	.short	0x0000


	//----- nvinfo : EIATTR_MAXREG_COUNT
	.align		4
        /*003c*/ 	.byte	0x03, 0x1b
        /*003e*/ 	.short	0x00ff


	//----- nvinfo : EIATTR_MERCURY_ISA_VERSION
	.align		4
        /*0040*/ 	.byte	0x03, 0x5f
        /*0042*/ 	.short	0x0101


	//----- nvinfo : EIATTR_VRC_CTA_INIT_COUNT
	.align		4
        /*0044*/ 	.byte	0x02, 0x4a
	.zero		1
	.zero		1


	//----- nvinfo : EIATTR_EXIT_INSTR_OFFSETS
	.align		4
        /*0048*/ 	.byte	0x04, 0x1c
        /*004a*/ 	.short	(.L_47 - .L_46)


	//   ....[0]....
.L_46:
        /*004c*/ 	.word	0x00000280


	//----- nvinfo : EIATTR_CBANK_PARAM_SIZE
	.align		4
.L_47:
        /*0050*/ 	.byte	0x03, 0x19
        /*0052*/ 	.short	0x0014


	//----- nvinfo : EIATTR_PARAM_CBANK
	.align		4
        /*0054*/ 	.byte	0x04, 0x0a
        /*0056*/ 	.short	(.L_49 - .L_48)
	.align		4
.L_48:
        /*0058*/ 	.word	index@(.nv.constant0._Z9transposePdS_i)
        /*005c*/ 	.short	0x0380
        /*005e*/ 	.short	0x0014


	//----- nvinfo : EIATTR_SW_WAR
	.align		4
.L_49:
        /*0060*/ 	.byte	0x04, 0x36
        /*0062*/ 	.short	(.L_51 - .L_50)
.L_50:
        /*0064*/ 	.word	0x00000008
.L_51:


//--------------------- .nv.info._Z9reversingPdS_i --------------------------
	.section	.nv.info._Z9reversingPdS_i,"",@"SHT_CUDA_INFO"
	.sectionflags	@""
	.align	4


	//----- nvinfo : EIATTR_CUDA_API_VERSION
	.align		4
        /*0000*/ 	.byte	0x04, 0x37
        /*0002*/ 	.short	(.L_53 - .L_52)
.L_52:
        /*0004*/ 	.word	0x00000082


	//----- nvinfo : EIATTR_KPARAM_INFO
	.align		4
.L_53:
        /*0008*/ 	.byte	0x04, 0x17
        /*000a*/ 	.short	(.L_55 - .L_54)
.L_54:
        /*000c*/ 	.word	0x00000000
        /*0010*/ 	.short	0x0002
        /*0012*/ 	.short	0x0010
        /*0014*/ 	.byte	0x00, 0xf0, 0x11, 0x00


	//----- nvinfo : EIATTR_KPARAM_INFO
	.align		4
.L_55:
        /*0018*/ 	.byte	0x04, 0x17
        /*001a*/ 	.short	(.L_57 - .L_56)
.L_56:
        /*001c*/ 	.word	0x00000000
        /*0020*/ 	.short	0x0001
        /*0022*/ 	.short	0x0008
        /*0024*/ 	.byte	0x00, 0xf5, 0x21, 0x00


	//----- nvinfo : EIATTR_KPARAM_INFO
	.align		4
.L_57:
        /*0028*/ 	.byte	0x04, 0x17
        /*002a*/ 	.short	(.L_59 - .L_58)
.L_58:
        /*002c*/ 	.word	0x00000000
        /*0030*/ 	.short	0x0000
        /*0032*/ 	.short	0x0000
        /*0034*/ 	.byte	0x00, 0xf5, 0x21, 0x00


	//----- nvinfo : EIATTR_SPARSE_MMA_MASK
	.align		4
.L_59:
        /*0038*/ 	.byte	0x03, 0x50
        /*003a*/ 	.short	0x0000


	//----- nvinfo : EIATTR_MAXREG_COUNT
	.align		4
        /*003c*/ 	.byte	0x03, 0x1b
        /*003e*/ 	.short	0x00ff


	//----- nvinfo : EIATTR_MERCURY_ISA_VERSION
	.align		4
        /*0040*/ 	.byte	0x03, 0x5f
        /*0042*/ 	.short	0x0101


	//----- nvinfo : EIATTR_VRC_CTA_INIT_COUNT
	.align		4
        /*0044*/ 	.byte	0x02, 0x4a
	.zero		1
	.zero		1


	//----- nvinfo : EIATTR_EXIT_INSTR_OFFSETS
	.align		4
        /*0048*/ 	.byte	0x04, 0x1c
        /*004a*/ 	.short	(.L_61 - .L_60)


	//   ....[0]....
.L_60:
        /*004c*/ 	.word	0x000000f0


	//----- nvinfo : EIATTR_CBANK_PARAM_SIZE
	.align		4
.L_61:
        /*0050*/ 	.byte	0x03, 0x19
        /*0052*/ 	.short	0x0014


	//----- nvinfo : EIATTR_PARAM_CBANK
	.align		4
        /*0054*/ 	.byte	0x04, 0x0a
        /*0056*/ 	.short	(.L_63 - .L_62)
	.align		4
.L_62:
        /*0058*/ 	.word	index@(.nv.constant0._Z9reversingPdS_i)
        /*005c*/ 	.short	0x0380
        /*005e*/ 	.short	0x0014


	//----- nvinfo : EIATTR_SW_WAR
	.align		4
.L_63:
        /*0060*/ 	.byte	0x04, 0x36
        /*0062*/ 	.short	(.L_65 - .L_64)
.L_64:
        /*0064*/ 	.word	0x00000008
.L_65:


//--------------------- .nv.callgraph             --------------------------
	.section	.nv.callgraph,"",@"SHT_CUDA_CALLGRAPH"
	.align	4
	.sectionentsize	8
	.align		4
        /*0000*/ 	.word	0x00000000
	.align		4
        /*0004*/ 	.word	0xffffffff
	.align		4
        /*0008*/ 	.word	0x00000000
	.align		4
        /*000c*/ 	.word	0xfffffffe
	.align		4
        /*0010*/ 	.word	0x00000000
	.align		4
        /*0014*/ 	.word	0xfffffffd
	.align		4
        /*0018*/ 	.word	0x00000000
	.align		4
        /*001c*/ 	.word	0xfffffffc


//--------------------- .text._Z7mm_multPdS_S_iii --------------------------
	.section	.text._Z7mm_multPdS_S_iii,"ax",@progbits
	.align	128
        .global         _Z7mm_multPdS_S_iii
        .type           _Z7mm_multPdS_S_iii,@function
        .size           _Z7mm_multPdS_S_iii,(.L_x_7 - _Z7mm_multPdS_S_iii)
        .other          _Z7mm_multPdS_S_iii,@"STO_CUDA_ENTRY STV_DEFAULT"
_Z7mm_multPdS_S_iii:
.text._Z7mm_multPdS_S_iii:
[----:B------:R-:W-:Y:S08]  /*0000*/  LDC R1, c[0x0][0x37c] ;  /* 0x0000df00ff017b82 */ /* 0x000ff00000000800 */
[----:B------:R-:W0:Y:S01]  /*0010*/  LDC R7, c[0x0][0x3a0] ;  /* 0x0000e800ff077b82 */ /* 0x000e220000000800 */
[----:B------:R-:W1:Y:S01]  /*0020*/  S2R R0, SR_TID.X ;  /* 0x0000000000007919 */ /* 0x000e620000002100 */
[----:B------:R-:W2:Y:S01]  /*0030*/  LDCU UR18, c[0x0][0x39c] ;  /* 0x00007380ff1277ac */ /* 0x000ea20008000800 */
[----:B------:R-:W3:Y:S05]  /*0040*/  LDCU.64 UR16, c[0x0][0x358] ;  /* 0x00006b00ff1077ac */ /* 0x000eea0008000a00 */
[----:B------:R-:W1:Y:S08]  /*0050*/  S2UR UR4, SR_CTAID.X ;  /* 0x00000000000479c3 */ /* 0x000e700000002500 */
[----:B------:R-:W1:Y:S01]  /*0060*/  LDC R5, c[0x0][0x360] ;  /* 0x0000d800ff057b82 */ /* 0x000e620000000800 */
[----:B--2---:R-:W-:Y:S01]  /*0070*/  UISETP.GE.AND UP0, UPT, UR18, 0x1, UPT ;  /* 0x000000011200788c */ /* 0x004fe2000bf06270 */
[----:B0-----:R-:W-:-:S04]  /*0080*/  IABS R6, R7 ;  /* 0x0000000700067213 */ /* 0x001fc80000000000 */
[----:B------:R-:W0:Y:S01]  /*0090*/  I2F.RP R4, R6 ;  /* 0x0000000600047306 */ /* 0x000e220000209400 */
[----:B-1----:R-:W-:-:S07]  /*00a0*/  IMAD R0, R5, UR4, R0 ;  /* 0x0000000405007c24 */ /* 0x002fce000f8e0200 */
[----:B0-----:R-:W0:Y:S01]  /*00b0*/  MUFU.RCP R4, R4 ;  /* 0x0000000400047308 */ /* 0x001e220000001000 */
[----:B------:R-:W-:Y:S02]  /*00c0*/  IABS R8, R0 ;  /* 0x0000000000087213 */ /* 0x000fe40000000000 */
[----:B------:R-:W-:Y:S02]  /*00d0*/  ISETP.GE.AND P2, PT, R0, RZ, PT ;  /* 0x000000ff0000720c */ /* 0x000fe40003f46270 */
[----:B0-----:R-:W-:-:S04]  /*00e0*/  IADD3 R2, PT, PT, R4, 0xffffffe, RZ ;  /* 0x0ffffffe04027810 */ /* 0x001fc80007ffe0ff */
[----:B------:R0:W1:Y:S02]  /*00f0*/  F2I.FTZ.U32.TRUNC.NTZ R3, R2 ;  /* 0x0000000200037305 */ /* 0x000064000021f000 */
[----:B0-----:R-:W-:Y:S02]  /*0100*/  HFMA2 R2, -RZ, RZ, 0, 0 ;  /* 0x00000000ff027431 */ /* 0x001fe400000001ff */
[----:B-1----:R-:W-:-:S04]  /*0110*/  IMAD.MOV R9, RZ, RZ, -R3 ;  /* 0x000000ffff097224 */ /* 0x002fc800078e0a03 */
[----:B------:R-:W-:-:S04]  /*0120*/  IMAD R5, R9, R6, RZ ;  /* 0x0000000609057224 */ /* 0x000fc800078e02ff */
[----:B------:R-:W-:-:S04]  /*0130*/  IMAD.HI.U32 R3, R3, R5, R2 ;  /* 0x0000000503037227 */ /* 0x000fc800078e0002 */
[----:B------:R-:W-:-:S04]  /*0140*/  IMAD.MOV.U32 R5, RZ, RZ, R8 ;  /* 0x000000ffff057224 */ /* 0x000fc800078e0008 */
[----:B------:R-:W-:-:S05]  /*0150*/  IMAD.HI.U32 R4, R3, R5, RZ ;  /* 0x0000000503047227 */ /* 0x000fca00078e00ff */
[----:B------:R-:W-:-:S05]  /*0160*/  IADD3 R3, PT, PT, -R4, RZ, RZ ;  /* 0x000000ff04037210 */ /* 0x000fca0007ffe1ff */
[----:B------:R-:W-:-:S05]  /*0170*/  IMAD R5, R6, R3, R5 ;  /* 0x0000000306057224 */ /* 0x000fca00078e0205 */
[----:B------:R-:W-:-:S13]  /*0180*/  ISETP.GT.U32.AND P1, PT, R6, R5, PT ;  /* 0x000000050600720c */ /* 0x000fda0003f24070 */
[----:B------:R-:W-:-:S05]  /*0190*/  @!P1 IMAD.IADD R5, R5, 0x1, -R6 ;  /* 0x0000000105059824 */ /* 0x000fca00078e0a06 */
[----:B------:R-:W-:Y:S02]  /*01a0*/  ISETP.GT.U32.AND P0, PT, R6, R5, PT ;  /* 0x000000050600720c */ /* 0x000fe40003f04070 */
[----:B------:R-:W-:-:S04]  /*01b0*/  IADD3 R2, PT, PT, R5, -R6, RZ ;  /* 0x8000000605027210 */ /* 0x000fc80007ffe0ff */
[----:B------:R-:W-:Y:S02]  /*01c0*/  SEL R23, R2, R5, !P0 ;  /* 0x0000000502177207 */ /* 0x000fe40004000000 */
[----:B------:R-:W-:-:S03]  /*01d0*/  CS2R R2, SRZ ;  /* 0x0000000000027805 */ /* 0x000fc6000001ff00 */
[----:B------:R-:W-:Y:S01]  /*01e0*/  @!P2 IMAD.MOV R23, RZ, RZ, -R23 ;  /* 0x000000ffff17a224 */ /* 0x000fe200078e0a17 */
[----:B---3--:R-:W-:Y:S06]  /*01f0*/  BRA.U !UP0, `(.L_x_0) ;  /* 0x00000009084c7547 */ /* 0x008fec000b800000 */
[----:B------:R-:W-:Y:S01]  /*0200*/  ISETP.GE.U32.AND P2, PT, R5, R6, PT ;  /* 0x000000060500720c */ /* 0x000fe20003f46070 */
[----:B------:R-:W-:Y:S01]  /*0210*/  UISETP.GE.U32.AND UP0, UPT, UR18, 0x8, UPT ;  /* 0x000000081200788c */ /* 0x000fe2000bf06070 */
[-C--:B------:R-:W-:Y:S01]  /*0220*/  LOP3.LUT R2, R0, R7.reuse, RZ, 0x3c, !PT ;  /* 0x0000000700027212 */ /* 0x080fe200078e3cff */
[----:B------:R-:W-:Y:S01]  /*0230*/  UMOV UR4, URZ ;  /* 0x000000ff00047c82 */ /* 0x000fe20008000000 */
[----:B------:R-:W-:Y:S02]  /*0240*/  @!P1 IADD3 R4, PT, PT, R4, 0x1, RZ ;  /* 0x0000000104049810 */ /* 0x000fe40007ffe0ff */
[----:B------:R-:W-:Y:S02]  /*0250*/  ISETP.GE.AND P0, PT, R2, RZ, PT ;  /* 0x000000ff0200720c */ /* 0x000fe40003f06270 */
[----:B------:R-:W-:Y:S02]  /*0260*/  ISETP.NE.AND P1, PT, R7, RZ, PT ;  /* 0x000000ff0700720c */ /* 0x000fe40003f25270 */
[----:B------:R-:W-:-:S03]  /*0270*/  LOP3.LUT R2, RZ, R7, RZ, 0x33, !PT ;  /* 0x00000007ff027212 */ /* 0x000fc600078e33ff */
[----:B------:R-:W-:Y:S01]  /*0280*/  @P2 VIADD R4, R4, 0x1 ;  /* 0x0000000104042836 */ /* 0x000fe20000000000 */
[----:B------:R-:W-:-:S05]  /*0290*/  SEL R23, R2, R23, !P1 ;  /* 0x0000001702177207 */ /* 0x000fca0004800000 */
[----:B------:R-:W-:-:S04]  /*02a0*/  @!P0 IADD3 R4, PT, PT, -R4, RZ, RZ ;  /* 0x000000ff04048210 */ /* 0x000fc80007ffe1ff */
[----:B------:R-:W-:Y:S02]  /*02b0*/  SEL R24, R2, R4, !P1 ;  /* 0x0000000402187207 */ /* 0x000fe40004800000 */
[----:B------:R-:W-:-:S03]  /*02c0*/  CS2R R2, SRZ ;  /* 0x0000000000027805 */ /* 0x000fc6000001ff00 */
[----:B------:R-:W-:Y:S01]  /*02d0*/  IMAD R24, R24, UR18, RZ ;  /* 0x0000001218187c24 */ /* 0x000fe2000f8e02ff */
[----:B------:R-:W-:Y:S06]  /*02e0*/  BRA.U !UP0, `(.L_x_1) ;  /* 0x0000000108f47547 */ /* 0x000fec000b800000 */
[----:B------:R-:W0:Y:S01]  /*02f0*/  LDCU.64 UR20, c[0x0][0x388] ;  /* 0x00007100ff1477ac */ /* 0x000e220008000a00 */
[----:B------:R-:W-:Y:S01]  /*0300*/  MOV R25, R24 ;  /* 0x0000001800197202 */ /* 0x000fe20000000f00 */
[----:B------:R-:W-:Y:S01]  /*0310*/  IMAD.MOV.U32 R22, RZ, RZ, R23 ;  /* 0x000000ffff167224 */ /* 0x000fe200078e0017 */
[----:B------:R-:W-:Y:S01]  /*0320*/  CS2R R2, SRZ ;  /* 0x0000000000027805 */ /* 0x000fe2000001ff00 */
[----:B------:R-:W-:-:S04]  /*0330*/  ULOP3.LUT UR4, UR18, 0x7ffffff8, URZ, 0xc0, !UPT ;  /* 0x7ffffff812047892 */ /* 0x000fc8000f8ec0ff */
[----:B------:R-:W-:Y:S02]  /*0340*/  UIADD3 UR4, UPT, UPT, -UR4, URZ, URZ ;  /* 0x000000ff04047290 */ /* 0x000fe4000fffe1ff */
[----:B0-----:R-:W-:Y:S02]  /*0350*/  UIMAD.WIDE.U32 UR6, UR18, 0x18, UR20 ;  /* 0x00000018120678a5 */ /* 0x001fe4000f8e0014 */
[----:B------:R-:W-:Y:S02]  /*0360*/  UIMAD.WIDE.U32 UR8, UR18, 0x20, UR20 ;  /* 0x00000020120878a5 */ /* 0x000fe4000f8e0014 */
[----:B------:R-:W-:Y:S02]  /*0370*/  UIMAD.WIDE.U32 UR10, UR18, 0x28, UR20 ;  /* 0x00000028120a78a5 */ /* 0x000fe4000f8e0014 */
[----:B------:R-:W-:Y:S02]  /*0380*/  UIMAD.WIDE.U32 UR12, UR18, 0x30, UR20 ;  /* 0x00000030120c78a5 */ /* 0x000fe4000f8e0014 */
[----:B------:R-:W-:-:S12]  /*0390*/  UIMAD.WIDE.U32 UR14, UR18, 0x38, UR20 ;  /* 0x00000038120e78a5 */ /* 0x000fd8000f8e0014 */
.L_x_2:
[----:B------:R-:W0:Y:S01]  /*03a0*/  LDC.64 R4, c[0x0][0x380] ;  /* 0x0000e000ff047b82 */ /* 0x000e220000000a00 */
[----:B------:R-:W-:Y:S01]  /*03b0*/  HFMA2 R19, -RZ, RZ, 0, 4.76837158203125e-07 ;  /* 0x00000008ff137431 */ /* 0x000fe200000001ff */
[----:B------:R-:W-:-:S04]  /*03c0*/  MOV R13, UR18 ;  /* 0x00000012000d7c02 */ /* 0x000fc80008000f00 */
[----:B------:R-:W-:-:S05]  /*03d0*/  IMAD.WIDE R18, R22, R19, UR20 ;  /* 0x0000001416127e25 */ /* 0x000fca000f8e0213 */
[----:B------:R1:W2:Y:S01]  /*03e0*/  LDG.E.64 R6, desc[UR16][R18.64] ;  /* 0x0000001012067981 */ /* 0x0002a2000c1e1b00 */
[----:B0-----:R-:W-:-:S05]  /*03f0*/  IMAD.WIDE R4, R25, 0x8, R4 ;  /* 0x0000000819047825 */ /* 0x001fca00078e0204 */
[----:B------:R-:W2:Y:S01]  /*0400*/  LDG.E.64 R8, desc[UR16][R4.64] ;  /* 0x0000001004087981 */ /* 0x000ea2000c1e1b00 */
[----:B------:R-:W-:Y:S01]  /*0410*/  IMAD.WIDE.U32 R12, R13, 0x8, R18 ;  /* 0x000000080d0c7825 */ /* 0x000fe200078e0012 */
[----:B------:R-:W-:Y:S02]  /*0420*/  UIMAD.WIDE.U32 UR22, UR18, 0x10, UR20 ;  /* 0x00000010121678a5 */ /* 0x000fe4000f8e0014 */
[----:B------:R-:W3:Y:S01]  /*0430*/  LDG.E.64 R10, desc[UR16][R4.64+0x8] ;  /* 0x00000810040a7981 */ /* 0x000ee2000c1e1b00 */
[----:B------:R-:W-:-:S03]  /*0440*/  IMAD.MOV.U32 R15, RZ, RZ, 0x8 ;  /* 0x00000008ff0f7424 */ /* 0x000fc600078e00ff */
[----:B------:R-:W3:Y:S01]  /*0450*/  LDG.E.64 R12, desc[UR16][R12.64] ;  /* 0x000000100c0c7981 */ /* 0x000ee2000c1e1b00 */
[C---:B------:R-:W-:Y:S01]  /*0460*/  IMAD.WIDE R14, R22.reuse, R15, UR22 ;  /* 0x00000016160e7e25 */ /* 0x040fe2000f8e020f */
[----:B------:R-:W-:Y:S02]  /*0470*/  MOV R21, 0x8 ;  /* 0x0000000800157802 */ /* 0x000fe40000000f00 */
[----:B------:R-:W4:Y:S04]  /*0480*/  LDG.E.64 R16, desc[UR16][R4.64+0x10] ;  /* 0x0000101004107981 */ /* 0x000f28000c1e1b00 */
[----:B------:R-:W4:Y:S01]  /*0490*/  LDG.E.64 R14, desc[UR16][R14.64] ;  /* 0x000000100e0e7981 */ /* 0x000f22000c1e1b00 */
[----:B-1----:R-:W-:-:S03]  /*04a0*/  IMAD.WIDE R18, R22, R21, UR6 ;  /* 0x0000000616127e25 */ /* 0x002fc6000f8e0215 */
[----:B------:R-:W5:Y:S04]  /*04b0*/  LDG.E.64 R20, desc[UR16][R4.64+0x18] ;  /* 0x0000181004147981 */ /* 0x000f68000c1e1b00 */
[----:B------:R-:W5:Y:S01]  /*04c0*/  LDG.E.64 R18, desc[UR16][R18.64] ;  /* 0x0000001012127981 */ /* 0x000f62000c1e1b00 */
[----:B--2---:R-:W-:Y:S01]  /*04d0*/  DFMA R6, R8, R6, R2 ;  /* 0x000000060806722b */ /* 0x004fe20000000002 */
[----:B------:R-:W-:Y:S01]  /*04e0*/  MOV R3, 0x8 ;  /* 0x0000000800037802 */ /* 0x000fe20000000f00 */
[----:B------:R-:W-:-:S04]  /*04f0*/  IMAD.MOV.U32 R9, RZ, RZ, 0x8 ;  /* 0x00000008ff097424 */ /* 0x000fc800078e00ff */
[C---:B------:R-:W-:Y:S02]  /*0500*/  IMAD.WIDE R2, R22.reuse, R3, UR8 ;  /* 0x0000000816027e25 */ /* 0x040fe4000f8e0203 */
[----:B---3--:R-:W-:Y:S01]  /*0510*/  DFMA R6, R10, R12, R6 ;  /* 0x0000000c0a06722b */ /* 0x008fe20000000006 */
[----:B------:R-:W2:Y:S01]  /*0520*/  LDG.E.64 R10, desc[UR16][R4.64+0x20] ;  /* 0x00002010040a7981 */ /* 0x000ea2000c1e1b00 */
[----:B------:R-:W-:-:S03]  /*0530*/  IMAD.WIDE R8, R22, R9, UR10 ;  /* 0x0000000a16087e25 */ /* 0x000fc6000f8e0209 */
[----:B------:R-:W2:Y:S01]  /*0540*/  LDG.E.64 R2, desc[UR16][R2.64] ;  /* 0x0000001002027981 */ /* 0x000ea2000c1e1b00 */
[----:B------:R-:W-:Y:S02]  /*0550*/  MOV R13, 0x8 ;  /* 0x00000008000d7802 */ /* 0x000fe40000000f00 */
[----:B----4-:R-:W-:Y:S01]  /*0560*/  DFMA R6, R16, R14, R6 ;  /* 0x0000000e1006722b */ /* 0x010fe20000000006 */
[----:B------:R-:W3:Y:S02]  /*0570*/  LDG.E.64 R8, desc[UR16][R8.64] ;  /* 0x0000001008087981 */ /* 0x000ee4000c1e1b00 */
[C---:B------:R-:W-:Y:S02]  /*0580*/  IMAD.WIDE R12, R22.reuse, R13, UR12 ;  /* 0x0000000c160c7e25 */ /* 0x040fe4000f8e020d */
[----:B------:R-:W3:Y:S01]  /*0590*/  LDG.E.64 R14, desc[UR16][R4.64+0x28] ;  /* 0x00002810040e7981 */ /* 0x000ee2000c1e1b00 */
[----:B------:R-:W-:Y:S02]  /*05a0*/  MOV R17, 0x8 ;  /* 0x0000000800117802 */ /* 0x000fe40000000f00 */
[----:B-----5:R-:W-:Y:S01]  /*05b0*/  DFMA R6, R20, R18, R6 ;  /* 0x000000121406722b */ /* 0x020fe20000000006 */
[----:B------:R-:W4:Y:S02]  /*05c0*/  LDG.E.64 R12, desc[UR16][R12.64] ;  /* 0x000000100c0c7981 */ /* 0x000f24000c1e1b00 */
[----:B------:R-:W-:-:S02]  /*05d0*/  IMAD.WIDE R16, R22, R17, UR14 ;  /* 0x0000000e16107e25 */ /* 0x000fc4000f8e0211 */
[----:B------:R-:W4:Y:S04]  /*05e0*/  LDG.E.64 R18, desc[UR16][R4.64+0x30] ;  /* 0x0000301004127981 */ /* 0x000f28000c1e1b00 */
[----:B------:R-:W5:Y:S04]  /*05f0*/  LDG.E.64 R16, desc[UR16][R16.64] ;  /* 0x0000001010107981 */ /* 0x000f68000c1e1b00 */
[----:B------:R-:W5:Y:S01]  /*0600*/  LDG.E.64 R20, desc[UR16][R4.64+0x38] ;  /* 0x0000381004147981 */ /* 0x000f62000c1e1b00 */
[----:B------:R-:W-:-:S04]  /*0610*/  UIADD3 UR4, UPT, UPT, UR4, 0x8, URZ ;  /* 0x0000000804047890 */ /* 0x000fc8000fffe0ff */
[----:B------:R-:W-:Y:S01]  /*0620*/  UISETP.NE.AND UP0, UPT, UR4, URZ, UPT ;  /* 0x000000ff0400728c */ /* 0x000fe2000bf05270 */
[----:B------:R-:W-:Y:S01]  /*0630*/  IADD3 R25, PT, PT, R25, 0x8, RZ ;  /* 0x0000000819197810 */ /* 0x000fe20007ffe0ff */
[----:B--2---:R-:W-:-:S08]  /*0640*/  DFMA R2, R10, R2, R6 ;  /* 0x000000020a02722b */ /* 0x004fd00000000006 */
[----:B---3--:R-:W-:Y:S01]  /*0650*/  DFMA R2, R14, R8, R2 ;  /* 0x000000080e02722b */ /* 0x008fe20000000002 */
[----:B------:R-:W-:-:S07]  /*0660*/  IMAD.U32 R7, RZ, RZ, UR18 ;  /* 0x00000012ff077e24 */ /* 0x000fce000f8e00ff */
[----:B----4-:R-:W-:Y:S01]  /*0670*/  DFMA R2, R18, R12, R2 ;  /* 0x0000000c1202722b */ /* 0x010fe20000000002 */
[----:B------:R-:W-:-:S07]  /*0680*/  LEA R22, R7, R22, 0x3 ;  /* 0x0000001607167211 */ /* 0x000fce00078e18ff */
[----:B-----5:R-:W-:Y:S01]  /*0690*/  DFMA R2, R20, R16, R2 ;  /* 0x000000101402722b */ /* 0x020fe20000000002 */
[----:B------:R-:W-:Y:S10]  /*06a0*/  BRA.U UP0, `(.L_x_2) ;  /* 0xfffffffd003c7547 */ /* 0x000ff4000b83ffff */
[----:B------:R-:W-:-:S12]  /*06b0*/  ULOP3.LUT UR4, UR18, 0x7ffffff8, URZ, 0xc0, !UPT ;  /* 0x7ffffff812047892 */ /* 0x000fd8000f8ec0ff */
.L_x_1:
[----:B------:R-:W-:-:S04]  /*06c0*/  ULOP3.LUT UR6, UR18, 0x7, URZ, 0xc0, !UPT ;  /* 0x0000000712067892 */ /* 0x000fc8000f8ec0ff */
[----:B------:R-:W-:-:S09]  /*06d0*/  UISETP.NE.AND UP0, UPT, UR6, URZ, UPT ;  /* 0x000000ff0600728c */ /* 0x000fd2000bf05270 */
[----:B------:R-:W-:Y:S05]  /*06e0*/  BRA.U !UP0, `(.L_x_0) ;  /* 0x0000000508107547 */ /* 0x000fea000b800000 */
[----:B------:R-:W-:Y:S02]  /*06f0*/  UISETP.GE.U32.AND UP0, UPT, UR6, 0x4, UPT ;  /* 0x000000040600788c */ /* 0x000fe4000bf06070 */
[----:B------:R-:W-:-:S04]  /*0700*/  ULOP3.LUT UR5, UR18, 0x3, URZ, 0xc0, !UPT ;  /* 0x0000000312057892 */ /* 0x000fc8000f8ec0ff */
[----:B------:R-:W-:-:S03]  /*0710*/  UISETP.NE.AND UP1, UPT, UR5, URZ, UPT ;  /* 0x000000ff0500728c */ /* 0x000fc6000bf25270 */
[----:B------:R-:W-:Y:S08]  /*0720*/  BRA.U !UP0, `(.L_x_3) ;  /* 0x0000000108687547 */ /* 0x000ff0000b800000 */
[----:B------:R-:W0:Y:S01]  /*0730*/  LDC.64 R20, c[0x0][0x380] ;  /* 0x0000e000ff147b82 */ /* 0x000e220000000a00 */
[----:B------:R-:W-:Y:S01]  /*0740*/  IMAD.U32 R4, RZ, RZ, UR4 ;  /* 0x00000004ff047e24 */ /* 0x000fe2000f8e00ff */
[----:B------:R-:W-:Y:S02]  /*0750*/  IADD3 R5, PT, PT, R24, UR4, RZ ;  /* 0x0000000418057c10 */ /* 0x000fe4000fffe0ff */
[----:B------:R-:W-:Y:S01]  /*0760*/  MOV R27, UR18 ;  /* 0x00000012001b7c02 */ /* 0x000fe20008000f00 */
[----:B------:R-:W-:-:S03]  /*0770*/  IMAD R7, R4, UR18, R23 ;  /* 0x0000001204077c24 */ /* 0x000fc6000f8e0217 */
[----:B------:R-:W1:Y:S01]  /*0780*/  LDC.64 R18, c[0x0][0x388] ;  /* 0x0000e200ff127b82 */ /* 0x000e620000000a00 */
[----:B------:R-:W-:Y:S02]  /*0790*/  IMAD.U32 R29, RZ, RZ, UR18 ;  /* 0x00000012ff1d7e24 */ /* 0x000fe4000f8e00ff */
[----:B0-----:R-:W-:-:S05]  /*07a0*/  IMAD.WIDE R20, R5, 0x8, R20 ;  /* 0x0000000805147825 */ /* 0x001fca00078e0214 */
[----:B------:R-:W2:Y:S01]  /*07b0*/  LDG.E.64 R8, desc[UR16][R20.64+0x8] ;  /* 0x0000081014087981 */ /* 0x000ea2000c1e1b00 */
[----:B-1----:R-:W-:Y:S01]  /*07c0*/  IMAD.WIDE R18, R7, 0x8, R18 ;  /* 0x0000000807127825 */ /* 0x002fe200078e0212 */
[----:B------:R-:W-:Y:S02]  /*07d0*/  MOV R17, UR18 ;  /* 0x0000001200117c02 */ /* 0x000fe40008000f00 */
[----:B------:R-:W3:Y:S04]  /*07e0*/  LDG.E.64 R6, desc[UR16][R20.64] ;  /* 0x0000001014067981 */ /* 0x000ee8000c1e1b00 */
[----:B------:R0:W3:Y:S01]  /*07f0*/  LDG.E.64 R4, desc[UR16][R18.64] ;  /* 0x0000001012047981 */ /* 0x0000e2000c1e1b00 */
[----:B------:R-:W-:-:S03]  /*0800*/  IMAD.WIDE.U32 R26, R27, 0x8, R18 ;  /* 0x000000081b1a7825 */ /* 0x000fc600078e0012 */
[----:B------:R-:W4:Y:S04]  /*0810*/  LDG.E.64 R12, desc[UR16][R20.64+0x10] ;  /* 0x00001010140c7981 */ /* 0x000f28000c1e1b00 */
[----:B------:R-:W2:Y:S01]  /*0820*/  LDG.E.64 R10, desc[UR16][R26.64] ;  /* 0x000000101a0a7981 */ /* 0x000ea2000c1e1b00 */
[----:B------:R-:W-:-:S05]  /*0830*/  IMAD.WIDE.U32 R28, R29, 0x8, R26 ;  /* 0x000000081d1c7825 */ /* 0x000fca00078e001a */
[----:B------:R-:W4:Y:S01]  /*0840*/  LDG.E.64 R14, desc[UR16][R28.64] ;  /* 0x000000101c0e7981 */ /* 0x000f22000c1e1b00 */
[----:B0-----:R-:W-:-:S03]  /*0850*/  IMAD.WIDE.U32 R18, R17, 0x8, R28 ;  /* 0x0000000811127825 */ /* 0x001fc600078e001c */
[----:B------:R-:W5:Y:S04]  /*0860*/  LDG.E.64 R16, desc[UR16][R20.64+0x18] ;  /* 0x0000181014107981 */ /* 0x000f68000c1e1b00 */
[----:B------:R-:W5:Y:S01]  /*0870*/  LDG.E.64 R18, desc[UR16][R18.64] ;  /* 0x0000001012127981 */ /* 0x000f62000c1e1b00 */
[----:B------:R-:W-:Y:S01]  /*0880*/  UIADD3 UR4, UPT, UPT, UR4, 0x4, URZ ;  /* 0x0000000404047890 */ /* 0x000fe2000fffe0ff */
[----:B---3--:R-:W-:-:S08]  /*0890*/  DFMA R4, R6, R4, R2 ;  /* 0x000000040604722b */ /* 0x008fd00000000002 */
[----:B--2---:R-:W-:-:S08]  /*08a0*/  DFMA R4, R8, R10, R4 ;  /* 0x0000000a0804722b */ /* 0x004fd00000000004 */
[----:B----4-:R-:W-:-:S08]  /*08b0*/  DFMA R4, R12, R14, R4 ;  /* 0x0000000e0c04722b */ /* 0x010fd00000000004 */
[----:B-----5:R-:W-:-:S11]  /*08c0*/  DFMA R2, R16, R18, R4 ;  /* 0x000000121002722b */ /* 0x020fd60000000004 */
.L_x_3:
[----:B------:R-:W-:Y:S05]  /*08d0*/  BRA.U !UP1, `(.L_x_0) ;  /* 0x0000000109947547 */ /* 0x000fea000b800000 */
[----:B------:R-:W-:Y:S01]  /*08e0*/  UISETP.NE.AND UP0, UPT, UR5, 0x1, UPT ;  /* 0x000000010500788c */ /* 0x000fe2000bf05270 */
[----:B------:R-:W-:Y:S01]  /*08f0*/  MOV R4, UR4 ;  /* 0x0000000400047c02 */ /* 0x000fe20008000f00 */
[----:B------:R-:W-:Y:S02]  /*0900*/  ULOP3.LUT UR5, UR18, 0x1, URZ, 0xc0, !UPT ;  /* 0x0000000112057892 */ /* 0x000fe4000f8ec0ff */
[----:B------:R-:W-:Y:S02]  /*0910*/  MOV R11, UR18 ;  /* 0x00000012000b7c02 */ /* 0x000fe40008000f00 */
[----:B------:R-:W-:Y:S01]  /*0920*/  UISETP.NE.U32.AND UP1, UPT, UR5, 0x1, UPT ;  /* 0x000000010500788c */ /* 0x000fe2000bf25070 */
[----:B------:R-:W-:-:S04]  /*0930*/  PLOP3.LUT P0, PT, PT, PT, UP0, 0x80, 0x8 ;  /* 0x000000000008781c */ /* 0x000fc80003f0f008 */
[----:B------:R-:W0:Y:S01]  /*0940*/  @UP0 LDCU.128 UR8, c[0x0][0x380] ;  /* 0x00007000ff0807ac */ /* 0x000e220008000c00 */
[----:B------:R-:W-:-:S05]  /*0950*/  PLOP3.LUT P1, PT, PT, PT, UP1, 0x80, 0x8 ;  /* 0x000000000008781c */ /* 0x000fca0003f2f018 */
[----:B------:R-:W1:Y:S03]  /*0960*/  @!UP1 LDCU.128 UR12, c[0x0][0x380] ;  /* 0x00007000ff0c97ac */ /* 0x000e660008000c00 */
[----:B------:R-:W-:Y:S01]  /*0970*/  @P0 IADD3 R5, PT, PT, R24, UR4, RZ ;  /* 0x0000000418050c10 */ /* 0x000fe2000fffe0ff */
[----:B------:R-:W-:Y:S01]  /*0980*/  @P0 IMAD R7, R4, UR18, R23 ;  /* 0x0000001204070c24 */ /* 0x000fe2000f8e0217 */
[----:B------:R-:W-:-:S06]  /*0990*/  @UP0 UIADD3 UR4, UPT, UPT, UR4, 0x2, URZ ;  /* 0x0000000204040890 */ /* 0x000fcc000fffe0ff */
[----:B------:R-:W-:Y:S01]  /*09a0*/  IMAD.U32 R8, RZ, RZ, UR4 ;  /* 0x00000004ff087e24 */ /* 0x000fe2000f8e00ff */
[----:B0-----:R-:W-:Y:S01]  /*09b0*/  MOV R13, UR9 ;  /* 0x00000009000d7c02 */ /* 0x001fe20008000f00 */
[----:B------:R-:W-:Y:S01]  /*09c0*/  IMAD.U32 R12, RZ, RZ, UR8 ;  /* 0x00000008ff0c7e24 */ /* 0x000fe2000f8e00ff */
[----:B------:R-:W-:Y:S01]  /*09d0*/  MOV R18, UR10 ;  /* 0x0000000a00127c02 */ /* 0x000fe20008000f00 */
[----:B------:R-:W-:Y:S02]  /*09e0*/  IMAD.U32 R19, RZ, RZ, UR11 ;  /* 0x0000000bff137e24 */ /* 0x000fe4000f8e00ff */
[----:B------:R-:W-:-:S04]  /*09f0*/  @P0 IMAD.WIDE R12, R5, 0x8, R12 ;  /* 0x00000008050c0825 */ /* 0x000fc800078e020c */
[----:B------:R-:W-:Y:S02]  /*0a00*/  @P0 IMAD.WIDE R18, R7, 0x8, R18 ;  /* 0x0000000807120825 */ /* 0x000fe400078e0212 */
[----:B------:R-:W2:Y:S04]  /*0a10*/  @P0 LDG.E.64 R6, desc[UR16][R12.64] ;  /* 0x000000100c060981 */ /* 0x000ea8000c1e1b00 */
[----:B------:R-:W2:Y:S01]  /*0a20*/  @P0 LDG.E.64 R4, desc[UR16][R18.64] ;  /* 0x0000001012040981 */ /* 0x000ea2000c1e1b00 */
[----:B------:R-:W-:Y:S01]  /*0a30*/  @P0 IMAD.WIDE.U32 R10, R11, 0x8, R18 ;  /* 0x000000080b0a0825 */ /* 0x000fe200078e0012 */
[----:B-1----:R-:W-:Y:S02]  /*0a40*/  MOV R14, UR12 ;  /* 0x0000000c000e7c02 */ /* 0x002fe40008000f00 */
[----:B------:R-:W-:Y:S01]  /*0a50*/  MOV R15, UR13 ;  /* 0x0000000d000f7c02 */ /* 0x000fe20008000f00 */
[----:B------:R-:W-:Y:S01]  /*0a60*/  @!P1 IMAD R23, R8, UR18, R23 ;  /* 0x0000001208179c24 */ /* 0x000fe2000f8e0217 */
[----:B------:R-:W-:Y:S01]  /*0a70*/  MOV R16, UR14 ;  /* 0x0000000e00107c02 */ /* 0x000fe20008000f00 */
[----:B------:R-:W-:Y:S01]  /*0a80*/  @!P1 VIADD R21, R24, UR4 ;  /* 0x0000000418159c36 */ /* 0x000fe20008000000 */
[----:B------:R-:W-:Y:S01]  /*0a90*/  MOV R17, UR15 ;  /* 0x0000000f00117c02 */ /* 0x000fe20008000f00 */
[----:B------:R-:W3:Y:S02]  /*0aa0*/  @P0 LDG.E.64 R8, desc[UR16][R12.64+0x8] ;  /* 0x000008100c080981 */ /* 0x000ee4000c1e1b00 */
[----:B------:R-:W-:-:S02]  /*0ab0*/  @!P1 IMAD.WIDE R14, R21, 0x8, R14 ;  /* 0x00000008150e9825 */ /* 0x000fc400078e020e */
[----:B------:R-:W3:Y:S02]  /*0ac0*/  @P0 LDG.E.64 R10, desc[UR16][R10.64] ;  /* 0x000000100a0a0981 */ /* 0x000ee4000c1e1b00 */
[----:B------:R-:W-:Y:S02]  /*0ad0*/  @!P1 IMAD.WIDE R16, R23, 0x8, R16 ;  /* 0x0000000817109825 */ /* 0x000fe400078e0210 */
[----:B------:R-:W4:Y:S04]  /*0ae0*/  @!P1 LDG.E.64 R14, desc[UR16][R14.64] ;  /* 0x000000100e0e9981 */ /* 0x000f28000c1e1b00 */
[----:B------:R-:W4:Y:S01]  /*0af0*/  @!P1 LDG.E.64 R16, desc[UR16][R16.64] ;  /* 0x0000001010109981 */ /* 0x000f22000c1e1b00 */
[----:B--2---:R-:W-:-:S08]  /*0b00*/  @P0 DFMA R4, R6, R4, R2 ;  /* 0x000000040604022b */ /* 0x004fd00000000002 */
[----:B---3--:R-:W-:-:S08]  /*0b10*/  @P0 DFMA R2, R8, R10, R4 ;  /* 0x0000000a0802022b */ /* 0x008fd00000000004 */
[----:B----4-:R-:W-:-:S11]  /*0b20*/  @!P1 DFMA R2, R14, R16, R2 ;  /* 0x000000100e02922b */ /* 0x010fd60000000002 */
.L_x_0:
[----:B------:R-:W0:Y:S02]  /*0b30*/  LDC.64 R4, c[0x0][0x390] ;  /* 0x0000e400ff047b82 */ /* 0x000e240000000a00 */
[----:B0-----:R-:W-:-:S05]  /*0b40*/  IMAD.WIDE R4, R0, 0x8, R4 ;  /* 0x0000000800047825 */ /* 0x001fca00078e0204 */
[----:B------:R-:W-:Y:S01]  /*0b50*/  STG.E.64 desc[UR16][R4.64], R2 ;  /* 0x0000000204007986 */ /* 0x000fe2000c101b10 */
[----:B------:R-:W-:Y:S05]  /*0b60*/  EXIT ;  /* 0x000000000000794d */ /* 0x000fea0003800000 */
.L_x_4:
[----:B------:R-:W-:-:S00]  /*0b70*/  BRA `(.L_x_4) ;  /* 0xfffffffc00fc7947 */ /* 0x000fc0000383ffff */
[----:B------:R-:W-:-:S00]  /*0b80*/  NOP ;  /* 0x0000000000007918 */ /* 0x000fc00000000000 */
[----:B------:R-:W-:-:S00]  /*0b90*/  NOP ;  /* 0x0000000000007918 */ /* 0x000fc00000000000 */
[----:B------:R-:W-:-:S00]  /*0ba0*/  NOP ;  /* 0x0000000000007918 */ /* 0x000fc00000000000 */
[----:B------:R-:W-:-:S00]  /*0bb0*/  NOP ;  /* 0x0000000000007918 */ /* 0x000fc00000000000 */
[----:B------:R-:W-:-:S00]  /*0bc0*/  NOP ;  /* 0x0000000000007918 */ /* 0x000fc00000000000 */
[----:B------:R-:W-:-:S00]  /*0bd0*/  NOP ;  /* 0x0000000000007918 */ /* 0x000fc00000000000 */
[----:B------:R-:W-:-:S00]  /*0be0*/  NOP ;  /* 0x0000000000007918 */ /* 0x000fc00000000000 */
[----:B------:R-:W-:-:S00]  /*0bf0*/  NOP ;  /* 0x0000000000007918 */ /* 0x000fc00000000000 */
.L_x_7:


//--------------------- .text._Z9transposePdS_i   --------------------------
	.section	.text._Z9transposePdS_i,"ax",@progbits
	.align	128
        .global         _Z9transposePdS_i
        .type           _Z9transposePdS_i,@function
        .size           _Z9transposePdS_i,(.L_x_8 - _Z9transposePdS_i)
        .other          _Z9transposePdS_i,@"STO_CUDA_ENTRY STV_DEFAULT"
_Z9transposePdS_i:
.text._Z9transposePdS_i:
[----:B------:R-:W-:Y:S01]  /*0000*/  LDC R1, c[0x0][0x37c] ;  /* 0x0000df00ff017b82 */ /* 0x000fe20000000800 */
[----:B------:R-:W0:Y:S07]  /*0010*/  S2R R7, SR_TID.X ;  /* 0x0000000000077919 */ /* 0x000e2e0000002100 */
[----:B------:R-:W0:Y:S01]  /*0020*/  S2UR UR6, SR_CTAID.X ;  /* 0x00000000000679c3 */ /* 0x000e220000002500 */
[----:B------:R-:W1:Y:S07]  /*0030*/  LDCU.64 UR4, c[0x0][0x358] ;  /* 0x00006b00ff0477ac */ /* 0x000e6e0008000a00 */
[----:B------:R-:W0:Y:S08]  /*0040*/  LDC R0, c[0x0][0x360] ;  /* 0x0000d800ff007b82 */ /* 0x000e300000000800 */
[----:B------:R-:W2:Y:S08]  /*0050*/  LDC.64 R2, c[0x0][0x380] ;  /* 0x0000e000ff027b82 */ /* 0x000eb00000000a00 */
[----:B------:R-:W3:Y:S01]  /*0060*/  LDC R6, c[0x0][0x390] ;  /* 0x0000e400ff067b82 */ /* 0x000ee20000000800 */
[----:B0-----:R-:W-:-:S04]  /*0070*/  IMAD R7, R0, UR6, R7 ;  /* 0x0000000600077c24 */ /* 0x001fc8000f8e0207 */
[----:B--2---:R-:W-:-:S06]  /*0080*/  IMAD.WIDE R2, R7, 0x8, R2 ;  /* 0x0000000807027825 */ /* 0x004fcc00078e0202 */
[----:B-1----:R-:W2:Y:S01]  /*0090*/  LDG.E.64 R2, desc[UR4][R2.64] ;  /* 0x0000000402027981 */ /* 0x002ea2000c1e1b00 */
[----:B---3--:R-:W-:-:S04]  /*00a0*/  IABS R9, R6 ;  /* 0x0000000600097213 */ /* 0x008fc80000000000 */
[----:B------:R-:W0:Y:S08]  /*00b0*/  I2F.RP R0, R9 ;  /* 0x0000000900007306 */ /* 0x000e300000209400 */
[----:B0-----:R-:W0:Y:S02]  /*00c0*/  MUFU.RCP R0, R0 ;  /* 0x0000000000007308 */ /* 0x001e240000001000 */
[----:B0-----:R-:W-:-:S06]  /*00d0*/  IADD3 R4, PT, PT, R0, 0xffffffe, RZ ;  /* 0x0ffffffe00047810 */ /* 0x001fcc0007ffe0ff */
[----:B------:R0:W1:Y:S02]  /*00e0*/  F2I.FTZ.U32.TRUNC.NTZ R5, R4 ;  /* 0x0000000400057305 */ /* 0x000064000021f000 */
[----:B0-----:R-:W-:Y:S02]  /*00f0*/  HFMA2 R4, -RZ, RZ, 0, 0 ;  /* 0x00000000ff047431 */ /* 0x001fe400000001ff */
[----:B-1----:R-:W-:-:S04]  /*0100*/  IMAD.MOV R8, RZ, RZ, -R5 ;  /* 0x000000ffff087224 */ /* 0x002fc800078e0a05 */
[----:B------:R-:W-:Y:S01]  /*0110*/  IMAD R11, R8, R9, RZ ;  /* 0x00000009080b7224 */ /* 0x000fe200078e02ff */
[----:B------:R-:W-:-:S03]  /*0120*/  IABS R8, R7 ;  /* 0x0000000700087213 */ /* 0x000fc60000000000 */
[----:B------:R-:W-:-:S06]  /*0130*/  IMAD.HI.U32 R5, R5, R11, R4 ;  /* 0x0000000b05057227 */ /* 0x000fcc00078e0004 */
[----:B------:R-:W-:-:S04]  /*0140*/  IMAD.HI.U32 R5, R5, R8, RZ ;  /* 0x0000000805057227 */ /* 0x000fc800078e00ff */
[----:B------:R-:W-:-:S04]  /*0150*/  IMAD.MOV R0, RZ, RZ, -R5 ;  /* 0x000000ffff007224 */ /* 0x000fc800078e0a05 */
[----:B------:R-:W-:-:S05]  /*0160*/  IMAD R0, R9, R0, R8 ;  /* 0x0000000009007224 */ /* 0x000fca00078e0208 */
[----:B------:R-:W-:-:S13]  /*0170*/  ISETP.GT.U32.AND P2, PT, R9, R0, PT ;  /* 0x000000000900720c */ /* 0x000fda0003f44070 */
[-C--:B------:R-:W-:Y:S01]  /*0180*/  @!P2 IADD3 R0, PT, PT, R0, -R9.reuse, RZ ;  /* 0x800000090000a210 */ /* 0x080fe20007ffe0ff */
[----:B------:R-:W-:Y:S01]  /*0190*/  @!P2 VIADD R5, R5, 0x1 ;  /* 0x000000010505a836 */ /* 0x000fe20000000000 */
[----:B------:R-:W-:Y:S02]  /*01a0*/  ISETP.NE.AND P2, PT, R6, RZ, PT ;  /* 0x000000ff0600720c */ /* 0x000fe40003f45270 */
[----:B------:R-:W-:Y:S02]  /*01b0*/  ISETP.GE.U32.AND P0, PT, R0, R9, PT ;  /* 0x000000090000720c */ /* 0x000fe40003f06070 */
[----:B------:R-:W-:-:S04]  /*01c0*/  LOP3.LUT R0, R7, R6, RZ, 0x3c, !PT ;  /* 0x0000000607007212 */ /* 0x000fc800078e3cff */
[----:B------:R-:W-:-:S07]  /*01d0*/  ISETP.GE.AND P1, PT, R0, RZ, PT ;  /* 0x000000ff0000720c */ /* 0x000fce0003f26270 */
[----:B------:R-:W-:-:S05]  /*01e0*/  @P0 IADD3 R5, PT, PT, R5, 0x1, RZ ;  /* 0x0000000105050810 */ /* 0x000fca0007ffe0ff */
[----:B------:R-:W-:Y:S02]  /*01f0*/  IMAD.MOV.U32 R0, RZ, RZ, R5 ;  /* 0x000000ffff007224 */ /* 0x000fe400078e0005 */
[----:B------:R-:W0:Y:S03]  /*0200*/  LDC.64 R4, c[0x0][0x388] ;  /* 0x0000e200ff047b82 */ /* 0x000e260000000a00 */
[----:B------:R-:W-:Y:S02]  /*0210*/  @!P1 IADD3 R0, PT, PT, -R0, RZ, RZ ;  /* 0x000000ff00009210 */ /* 0x000fe40007ffe1ff */
[----:B------:R-:W-:-:S04]  /*0220*/  @!P2 LOP3.LUT R0, RZ, R6, RZ, 0x33, !PT ;  /* 0x00000006ff00a212 */ /* 0x000fc800078e33ff */
[----:B------:R-:W-:-:S05]  /*0230*/  IADD3 R8, PT, PT, -R0, RZ, RZ ;  /* 0x000000ff00087210 */ /* 0x000fca0007ffe1ff */
[----:B------:R-:W-:-:S04]  /*0240*/  IMAD R7, R6, R8, R7 ;  /* 0x0000000806077224 */ /* 0x000fc800078e0207 */
[----:B------:R-:W-:-:S04]  /*0250*/  IMAD R7, R7, R6, R0 ;  /* 0x0000000607077224 */ /* 0x000fc800078e0200 */
[----:B0-----:R-:W-:-:S05]  /*0260*/  IMAD.WIDE R4, R7, 0x8, R4 ;  /* 0x0000000807047825 */ /* 0x001fca00078e0204 */
[----:B--2---:R-:W-:Y:S01]  /*0270*/  STG.E.64 desc[UR4][R4.64], R2 ;  /* 0x0000000204007986 */ /* 0x004fe2000c101b04 */
[----:B------:R-:W-:Y:S05]  /*0280*/  EXIT ;  /* 0x000000000000794d */ /* 0x000fea0003800000 */
.L_x_5:
        /* <DEDUP_REMOVED lines=15> */
.L_x_8:


//--------------------- .text._Z9reversingPdS_i   --------------------------
	.section	.text._Z9reversingPdS_i,"ax",@progbits
	.align	128
        .global         _Z9reversingPdS_i
        .type           _Z9reversingPdS_i,@function
        .size           _Z9reversingPdS_i,(.L_x_9 - _Z9reversingPdS_i)
        .other          _Z9reversingPdS_i,@"STO_CUDA_ENTRY STV_DEFAULT"
_Z9reversingPdS_i:
.text._Z9reversingPdS_i:
[----:B------:R-:W-:Y:S01]  /*0000*/  LDC R1, c[0x0][0x37c] ;  /* 0x0000df00ff017b82 */ /* 0x000fe20000000800 */
[----:B------:R-:W0:Y:S07]  /*0010*/  S2R R7, SR_TID.X ;  /* 0x0000000000077919 */ /* 0x000e2e0000002100 */
[----:B------:R-:W0:Y:S01]  /*0020*/  S2UR UR6, SR_CTAID.X ;  /* 0x00000000000679c3 */ /* 0x000e220000002500 */
[----:B------:R-:W1:Y:S07]  /*0030*/  LDCU.64 UR4, c[0x0][0x358] ;  /* 0x00006b00ff0477ac */ /* 0x000e6e0008000a00 */
[----:B------:R-:W0:Y:S08]  /*0040*/  LDC R0, c[0x0][0x360] ;  /* 0x0000d800ff007b82 */ /* 0x000e300000000800 */
[----:B------:R-:W2:Y:S08]  /*0050*/  LDC.64 R2, c[0x0][0x380] ;  /* 0x0000e000ff027b82 */ /* 0x000eb00000000a00 */
[----:B------:R-:W3:Y:S01]  /*0060*/  LDC.64 R4, c[0x0][0x388] ;  /* 0x0000e200ff047b82 */ /* 0x000ee20000000a00 */
[----:B0-----:R-:W-:Y:S01]  /*0070*/  IMAD R7, R0, UR6, R7 ;  /* 0x0000000600077c24 */ /* 0x001fe2000f8e0207 */
[----:B------:R-:W0:Y:S03]  /*0080*/  LDCU UR6, c[0x0][0x390] ;  /* 0x00007200ff0677ac */ /* 0x000e260008000800 */
[----:B--2---:R-:W-:-:S06]  /*0090*/  IMAD.WIDE R2, R7, 0x8, R2 ;  /* 0x0000000807027825 */ /* 0x004fcc00078e0202 */
[----:B-1----:R-:W2:Y:S01]  /*00a0*/  LDG.E.64 R2, desc[UR4][R2.64] ;  /* 0x0000000402027981 */ /* 0x002ea2000c1e1b00 */
[----:B------:R-:W-:-:S04]  /*00b0*/  LOP3.LUT R7, RZ, R7, RZ, 0x33, !PT ;  /* 0x00000007ff077212 */ /* 0x000fc800078e33ff */
[----:B0-----:R-:W-:-:S05]  /*00c0*/  IADD3 R7, PT, PT, R7, UR6, RZ ;  /* 0x0000000607077c10 */ /* 0x001fca000fffe0ff */
[----:B---3--:R-:W-:-:S05]  /*00d0*/  IMAD.WIDE R4, R7, 0x8, R4 ;  /* 0x0000000807047825 */ /* 0x008fca00078e0204 */
[----:B--2---:R-:W-:Y:S01]  /*00e0*/  STG.E.64 desc[UR4][R4.64], R2 ;  /* 0x0000000204007986 */ /* 0x004fe2000c101b04 */
[----:B------:R-:W-:Y:S05]  /*00f0*/  EXIT ;  /* 0x000000000000794d */ /* 0x000fea0003800000 */
.L_x_6:
        /* <DEDUP_REMOVED lines=16> */
.L_x_9:


//--------------------- .nv.shared.reserved.0     --------------------------
	.section	.nv.shared.reserved.0,"aw",@nobits
	.weak		__nv_reservedSMEM_offset_0_alias
	.size		__nv_reservedSMEM_offset_0_alias, 0, 64
	.other		__nv_reservedSMEM_offset_0_alias,@"STO_CUDA_RESERVED_SHARED STV_DEFAULT"
__nv_reservedSMEM_offset_0_alias:
	.zero		0
	.zero		64


//--------------------- .nv.constant0._Z7mm_multPdS_S_iii --------------------------
	.section	.nv.constant0._Z7mm_multPdS_S_iii,"a",@progbits
	.sectionflags	@""
	.align	4
.nv.constant0._Z7mm_multPdS_S_iii:
	.zero		932


//--------------------- .nv.constant0._Z9transposePdS_i --------------------------
	.section	.nv.constant0._Z9transposePdS_i,"a",@progbits
	.sectionflags	@""
	.align	4
.nv.constant0._Z9transposePdS_i:
	.zero		916


//--------------------- .nv.constant0._Z9reversingPdS_i --------------------------
	.section	.nv.constant0._Z9reversingPdS_i,"a",@progbits
	.sectionflags	@""
	.align	4
.nv.constant0._Z9reversingPdS_i:
	.zero		916


//--------------------- SYMBOLS --------------------------

	.type		.nv.reservedSmem.offset0,@object
	.size		.nv.reservedSmem.offset0,0x4
